//
// Generated by NVIDIA NVVM Compiler
//
// Compiler Build ID: CL-36424714
// Cuda compilation tools, release 13.0, V13.0.88
// Based on NVVM 20.0.0
//

.version 9.0
.target sm_100
.address_size 64

	// .globl	_Z4lastv
.extern .func  (.param .b32 func_retval0) vprintf
(
	.param .b64 vprintf_param_0,
	.param .b64 vprintf_param_1
)
;
.global .align 1 .b8 $str[22] = {76, 97, 115, 116, 32, 116, 104, 114, 101, 97, 100, 32, 99, 111, 109, 112, 108, 101, 116, 101, 100};

.visible .entry _Z4lastv()
{
	.reg .pred 	%p<2>;
	.reg .b32 	%r<4>;
	.reg .b64 	%rd<3>;

	mov.u32 	%r1, %ctaid.x;
	setp.ne.s32 	%p1, %r1, 255;
	@%p1 bra 	$L__BB0_2;
	mov.u64 	%rd1, $str;
	cvta.global.u64 	%rd2, %rd1;
	{ // callseq 0, 0
	.param .b64 param0;
	st.param.b64 	[param0], %rd2;
	.param .b64 param1;
	st.param.b64 	[param1], 0;
	.param .b32 retval0;
	call.uni (retval0), 
	vprintf, 
	(
	param0, 
	param1
	);
	ld.param.b32 	%r2, [retval0];
	} // callseq 0
$L__BB0_2:
	ret;

}


// ===== COMPILED SASS (sm_100) =====

	.target	sm_100

	.elftype	@"ET_EXEC"


//--------------------- .note.nv.tkinfo           --------------------------
	.section	.note.nv.tkinfo,"",@"SHT_NOTE"
	.sectionflags	@"SHF_NOTE_NV_TKINFO"
	.tkinfo
        /*0018*/ 	.word	0x00000002
        /*0030*/ 	.string	""
        /*0030*/ 	.string	"ptxas"
        /*0030*/ 	.string	"Cuda compilation tools, release 13.0, V13.0.88"
        /*0030*/ 	.string	"Build cuda_13.0.r13.0/compiler.36424714_0"
        /*0030*/ 	.string	"-arch sm_100 -m 64 "



//--------------------- .note.nv.cuinfo           --------------------------
	.section	.note.nv.cuinfo,"",@"SHT_NOTE"
	.sectionflags	@"SHF_NOTE_NV_CUINFO"
        /*0018*/ 	.short	0x0002
        /*001a*/ 	.short	0x0064
        /*001c*/ 	.short	0x0082
	.zero		2


//--------------------- .nv.info                  --------------------------
	.section	.nv.info,"",@"SHT_CUDA_INFO"
	.align	4


	//----- nvinfo : EIATTR_REGCOUNT
	.align		4
        /*0000*/ 	.byte	0x04, 0x2f
        /*0002*/ 	.short	(.L_2 - .L_1)
	.align		4
.L_1:
        /*0004*/ 	.word	index@(_Z4lastv)
        /*0008*/ 	.word	0x00000018


	//----- nvinfo : EIATTR_FRAME_SIZE
	.align		4
.L_2:
        /*000c*/ 	.byte	0x04, 0x11
        /*000e*/ 	.short	(.L_4 - .L_3)
	.align		4
.L_3:
        /*0010*/ 	.word	index@(_Z4lastv)
        /*0014*/ 	.word	0x00000000


	//----- nvinfo : EIATTR_MIN_STACK_SIZE
	.align		4
.L_4:
        /*0018*/ 	.byte	0x04, 0x12
        /*001a*/ 	.short	(.L_6 - .L_5)
	.align		4
.L_5:
        /*001c*/ 	.word	index@(_Z4lastv)
        /*0020*/ 	.word	0x00000000
.L_6:


//--------------------- .nv.compat                --------------------------
	.section	.nv.compat,"",@"SHT_CUDA_COMPAT_INFO"
	.align	4
        /*0000*/ 	.byte	0x02, 0x09, 0x00, 0x00, 0x02, 0x02, 0x01, 0x00, 0x02, 0x05, 0x05, 0x00, 0x03, 0x07, 0x01, 0x01
        /*0010*/ 	.byte	0x02, 0x03, 0x00, 0x00, 0x02, 0x06, 0x01, 0x00, 0x04, 0x0b, 0x08, 0x00, 0x09, 0x00, 0x00, 0x00
        /*0020*/ 	.byte	0x00, 0x00, 0x00, 0x00


//--------------------- .nv.info._Z4lastv         --------------------------
	.section	.nv.info._Z4lastv,"",@"SHT_CUDA_INFO"
	.sectionflags	@""
	.align	4


	//----- nvinfo : EIATTR_CUDA_API_VERSION
	.align		4
        /*0000*/ 	.byte	0x04, 0x37
        /*0002*/ 	.short	(.L_8 - .L_7)
.L_7:
        /*0004*/ 	.word	0x00000082


	//----- nvinfo : EIATTR_SPARSE_MMA_MASK
	.align		4
.L_8:
        /*0008*/ 	.byte	0x03, 0x50
        /*000a*/ 	.short	0x0000


	//----- nvinfo : EIATTR_MAXREG_COUNT
	.align		4
        /*000c*/ 	.byte	0x03, 0x1b
        /*000e*/ 	.short	0x00ff


	//----- nvinfo : EIATTR_EXTERNS
	.align		4
        /*0010*/ 	.byte	0x04, 0x0f
        /*0012*/ 	.short	(.L_10 - .L_9)


	//   ....[0]....
	.align		4
.L_9:
        /*0014*/ 	.word	index@(vprintf)


	//----- nvinfo : EIATTR_MERCURY_ISA_VERSION
	.align		4
.L_10:
        /*0018*/ 	.byte	0x03, 0x5f
        /*001a*/ 	.short	0x0101


	//----- nvinfo : EIATTR_VRC_CTA_INIT_COUNT
	.align		4
        /*001c*/ 	.byte	0x02, 0x4a
	.zero		1
	.zero		1


	//----- nvinfo : EIATTR_SYSCALL_OFFSETS
	.align		4
        /*0020*/ 	.byte	0x04, 0x46
        /*0022*/ 	.short	(.L_12 - .L_11)


	//   ....[0]....
.L_11:
        /*0024*/ 	.word	0x000000b0


	//----- nvinfo : EIATTR_EXIT_INSTR_OFFSETS
	.align		4
.L_12:
        /*0028*/ 	.byte	0x04, 0x1c
        /*002a*/ 	.short	(.L_14 - .L_13)


	//   ....[0]....
.L_13:
        /*002c*/ 	.word	0x00000030


	//   ....[1]....
        /*0030*/ 	.word	0x000000c0


	//----- nvinfo : EIATTR_SW_WAR
	.align		4
.L_14:
        /*0034*/ 	.byte	0x04, 0x36
        /*0036*/ 	.short	(.L_16 - .L_15)
.L_15:
        /*0038*/ 	.word	0x00000008
.L_16:


//--------------------- .nv.callgraph             --------------------------
	.section	.nv.callgraph,"",@"SHT_CUDA_CALLGRAPH"
	.align	4
	.sectionentsize	8
	.align		4
        /*0000*/ 	.word	0x00000000
	.align		4
        /*0004*/ 	.word	0xffffffff
	.align		4
        /*0008*/ 	.word	index@(_Z4lastv)
	.align		4
        /*000c*/ 	.word	index@(vprintf)
	.align		4
        /*0010*/ 	.word	0x00000000
	.align		4
        /*0014*/ 	.word	0xfffffffe
	.align		4
        /*0018*/ 	.word	0x00000000
	.align		4
        /*001c*/ 	.word	0xfffffffd
	.align		4
        /*0020*/ 	.word	0x00000000
	.align		4
        /*0024*/ 	.word	0xfffffffc


//--------------------- .nv.constant4             --------------------------
	.section	.nv.constant4,"a",@progbits
	.align	8
	.align		8
.nv.constant4:
        /*0000*/ 	.dword	vprintf
	.align		8
        /*0008*/ 	.dword	$str


//--------------------- .text._Z4lastv            --------------------------
	.section	.text._Z4lastv,"ax",@progbits
	.align	128
        .global         _Z4lastv
        .type           _Z4lastv,@function
        .size           _Z4lastv,(.L_x_2 - _Z4lastv)
        .other          _Z4lastv,@"STO_CUDA_ENTRY STV_DEFAULT"
_Z4lastv:
.text._Z4lastv:
[----:B------:R-:W0:Y:S01]  /*0000*/  LDC R1, c[0x0][0x37c] ;  /* 0x0000df00ff017b82 */ /* 0x000e220000000800 */
[----:B------:R-:W1:Y:S02]  /*0010*/  S2R R0, SR_CTAID.X ;  /* 0x0000000000007919 */ /* 0x000e640000002500 */
[----:B-1----:R-:W-:-:S13]  /*0020*/  ISETP.NE.AND P0, PT, R0, 0xff, PT ;  /* 0x000000ff0000780c */ /* 0x002fda0003f05270 */
[----:B------:R-:W-:Y:S05]  /*0030*/  @P0 EXIT ;  /* 0x000000000000094d */ /* 0x000fea0003800000 */
[----:B------:R-:W-:Y:S01]  /*0040*/  MOV R0, 0x0 ;  /* 0x0000000000007802 */ /* 0x000fe20000000f00 */
[----:B------:R-:W1:Y:S01]  /*0050*/  LDCU.64 UR4, c[0x4][0x8] ;  /* 0x01000100ff0477ac */ /* 0x000e620008000a00 */
[----:B------:R-:W-:Y:S02]  /*0060*/  CS2R R6, SRZ ;  /* 0x0000000000067805 */ /* 0x000fe4000001ff00 */
[----:B------:R2:W3:Y:S01]  /*0070*/  LDC.64 R2, c[0x4][R0] ;  /* 0x0100000000027b82 */ /* 0x0004e20000000a00 */
[----:B-1----:R-:W-:Y:S02]  /*0080*/  IMAD.U32 R4, RZ, RZ, UR4 ;  /* 0x00000004ff047e24 */ /* 0x002fe4000f8e00ff */
[----:B--2---:R-:W-:-:S07]  /*0090*/  IMAD.U32 R5, RZ, RZ, UR5 ;  /* 0x00000005ff057e24 */ /* 0x004fce000f8e00ff */
[----:B------:R-:W-:-:S07]  /*00a0*/  LEPC R20, `(.L_x_0) ;  /* 0x000000001014794e */ /* 0x000fce0000000000 */
[----:B0--3--:R-:W-:Y:S05]  /*00b0*/  CALL.ABS.NOINC R2 ;  /* 0x0000000002007343 */ /* 0x009fea0003c00000 */
.L_x_0:
[----:B------:R-:W-:Y:S05]  /*00c0*/  EXIT ;  /* 0x000000000000794d */ /* 0x000fea0003800000 */
.L_x_1:
[----:B------:R-:W-:-:S00]  /*00d0*/  BRA `(.L_x_1) ;  /* 0xfffffffc00fc7947 */ /* 0x000fc0000383ffff */
[----:B------:R-:W-:-:S00]  /*00e0*/  NOP ;  /* 0x0000000000007918 */ /* 0x000fc00000000000 */
        /* <DEDUP_REMOVED lines=9> */
.L_x_2:


//--------------------- .nv.global.init           --------------------------
	.section	.nv.global.init,"aw",@progbits
.nv.global.init:
	.type		$str,@object
	.size		$str,(.L_0 - $str)
$str:
        /*0000*/ 	.byte	0x4c, 0x61, 0x73, 0x74, 0x20, 0x74, 0x68, 0x72, 0x65, 0x61, 0x64, 0x20, 0x63, 0x6f, 0x6d, 0x70
        /*0010*/ 	.byte	0x6c, 0x65, 0x74, 0x65, 0x64, 0x00
.L_0:


//--------------------- .nv.shared.reserved.0     --------------------------
	.section	.nv.shared.reserved.0,"aw",@nobits
	.weak		__nv_reservedSMEM_offset_0_alias
	.size		__nv_reservedSMEM_offset_0_alias, 0, 64
	.other		__nv_reservedSMEM_offset_0_alias,@"STO_CUDA_RESERVED_SHARED STV_DEFAULT"
__nv_reservedSMEM_offset_0_alias:
	.zero		0
	.zero		64


//--------------------- .nv.constant0._Z4lastv    --------------------------
	.section	.nv.constant0._Z4lastv,"a",@progbits
	.sectionflags	@""
	.align	4
.nv.constant0._Z4lastv:
	.zero		896


//--------------------- SYMBOLS --------------------------

	.type		.nv.reservedSmem.offset0,@object
	.size		.nv.reservedSmem.offset0,0x4
	.type		vprintf,@function
